	.headerflags	@"EF_CUDA_TEXMODE_UNIFIED EF_CUDA_64BIT_ADDRESS EF_CUDA_SM86 EF_CUDA_VIRTUAL_SM(EF_CUDA_SM86)"
	.elftype	@"ET_EXEC"


//--------------------- .nv.info                  --------------------------
	.section	.nv.info,"",@"SHT_CUDA_INFO"
	.align	4


	//----- nvinfo : EIATTR_REGCOUNT
	.align		4
        /*0000*/ 	.byte	0x04, 0x2f
        /*0002*/ 	.short	(.L_1 - .L_0)
	.align		4
.L_0:
        /*0004*/ 	.word	index@(triton__0d1d2d3d4d5d6d7d8d9d10d11d12d13de14de)
        /*0008*/ 	.word	0x00000028


	//----- nvinfo : EIATTR_MAX_STACK_SIZE
	.align		4
.L_1:
        /*000c*/ 	.byte	0x04, 0x23
        /*000e*/ 	.short	(.L_3 - .L_2)
	.align		4
.L_2:
        /*0010*/ 	.word	index@(triton__0d1d2d3d4d5d6d7d8d9d10d11d12d13de14de)
        /*0014*/ 	.word	0x00000000


	//----- nvinfo : EIATTR_MIN_STACK_SIZE
	.align		4
.L_3:
        /*0018*/ 	.byte	0x04, 0x12
        /*001a*/ 	.short	(.L_5 - .L_4)
	.align		4
.L_4:
        /*001c*/ 	.word	index@(triton__0d1d2d3d4d5d6d7d8d9d10d11d12d13de14de)
        /*0020*/ 	.word	0x00000000


	//----- nvinfo : EIATTR_FRAME_SIZE
	.align		4
.L_5:
        /*0024*/ 	.byte	0x04, 0x11
        /*0026*/ 	.short	(.L_7 - .L_6)
	.align		4
.L_6:
        /*0028*/ 	.word	index@(triton__0d1d2d3d4d5d6d7d8d9d10d11d12d13de14de)
        /*002c*/ 	.word	0x00000000
.L_7:


//--------------------- .nv.info.triton__0d1d2d3d4d5d6d7d8d9d10d11d12d13de14de --------------------------
	.section	.nv.info.triton__0d1d2d3d4d5d6d7d8d9d10d11d12d13de14de,"",@"SHT_CUDA_INFO"
	.align	4


	//----- nvinfo : EIATTR_CUDA_API_VERSION
	.align		4
        /*0000*/ 	.byte	0x04, 0x37
        /*0002*/ 	.short	(.L_9 - .L_8)
.L_8:
        /*0004*/ 	.word	0x0000007b


	//----- nvinfo : EIATTR_SW2861232_WAR
	.align		4
.L_9:
        /*0008*/ 	.byte	0x01, 0x35
	.zero		2


	//----- nvinfo : EIATTR_PARAM_CBANK
	.align		4
        /*000c*/ 	.byte	0x04, 0x0a
        /*000e*/ 	.short	(.L_11 - .L_10)
	.align		4
.L_10:
        /*0010*/ 	.word	index@(.nv.constant0.triton__0d1d2d3d4d5d6d7d8d9d10d11d12d13de14de)
        /*0014*/ 	.short	0x0160
        /*0016*/ 	.short	0x0070


	//----- nvinfo : EIATTR_CBANK_PARAM_SIZE
	.align		4
.L_11:
        /*0018*/ 	.byte	0x03, 0x19
        /*001a*/ 	.short	0x0070


	//----- nvinfo : EIATTR_KPARAM_INFO
	.align		4
        /*001c*/ 	.byte	0x04, 0x17
        /*001e*/ 	.short	(.L_13 - .L_12)
.L_12:
        /*0020*/ 	.word	0x00000000
        /*0024*/ 	.short	0x000e
        /*0026*/ 	.short	0x006c
        /*0028*/ 	.byte	0x00, 0xf0, 0x11, 0x00


	//----- nvinfo : EIATTR_KPARAM_INFO
	.align		4
.L_13:
        /*002c*/ 	.byte	0x04, 0x17
        /*002e*/ 	.short	(.L_15 - .L_14)
.L_14:
        /*0030*/ 	.word	0x00000000
        /*0034*/ 	.short	0x000d
        /*0036*/ 	.short	0x0068
        /*0038*/ 	.byte	0x00, 0xf0, 0x11, 0x00


	//----- nvinfo : EIATTR_KPARAM_INFO
	.align		4
.L_15:
        /*003c*/ 	.byte	0x04, 0x17
        /*003e*/ 	.short	(.L_17 - .L_16)
.L_16:
        /*0040*/ 	.word	0x00000000
        /*0044*/ 	.short	0x000c
        /*0046*/ 	.short	0x0060
        /*0048*/ 	.byte	0x00, 0xf0, 0x21, 0x00


	//----- nvinfo : EIATTR_KPARAM_INFO
	.align		4
.L_17:
        /*004c*/ 	.byte	0x04, 0x17
        /*004e*/ 	.short	(.L_19 - .L_18)
.L_18:
        /*0050*/ 	.word	0x00000000
        /*0054*/ 	.short	0x000b
        /*0056*/ 	.short	0x0058
        /*0058*/ 	.byte	0x00, 0xf0, 0x21, 0x00


	//----- nvinfo : EIATTR_KPARAM_INFO
	.align		4
.L_19:
        /*005c*/ 	.byte	0x04, 0x17
        /*005e*/ 	.short	(.L_21 - .L_20)
.L_20:
        /*0060*/ 	.word	0x00000000
        /*0064*/ 	.short	0x000a
        /*0066*/ 	.short	0x0050
        /*0068*/ 	.byte	0x00, 0xf0, 0x21, 0x00


	//----- nvinfo : EIATTR_KPARAM_INFO
	.align		4
.L_21:
        /*006c*/ 	.byte	0x04, 0x17
        /*006e*/ 	.short	(.L_23 - .L_22)
.L_22:
        /*0070*/ 	.word	0x00000000
        /*0074*/ 	.short	0x0009
        /*0076*/ 	.short	0x0048
        /*0078*/ 	.byte	0x00, 0xf0, 0x21, 0x00


	//----- nvinfo : EIATTR_KPARAM_INFO
	.align		4
.L_23:
        /*007c*/ 	.byte	0x04, 0x17
        /*007e*/ 	.short	(.L_25 - .L_24)
.L_24:
        /*0080*/ 	.word	0x00000000
        /*0084*/ 	.short	0x0008
        /*0086*/ 	.short	0x0040
        /*0088*/ 	.byte	0x00, 0xf0, 0x21, 0x00


	//----- nvinfo : EIATTR_KPARAM_INFO
	.align		4
.L_25:
        /*008c*/ 	.byte	0x04, 0x17
        /*008e*/ 	.short	(.L_27 - .L_26)
.L_26:
        /*0090*/ 	.word	0x00000000
        /*0094*/ 	.short	0x0007
        /*0096*/ 	.short	0x0038
        /*0098*/ 	.byte	0x00, 0xf0, 0x21, 0x00


	//----- nvinfo : EIATTR_KPARAM_INFO
	.align		4
.L_27:
        /*009c*/ 	.byte	0x04, 0x17
        /*009e*/ 	.short	(.L_29 - .L_28)
.L_28:
        /*00a0*/ 	.word	0x00000000
        /*00a4*/ 	.short	0x0006
        /*00a6*/ 	.short	0x0030
        /*00a8*/ 	.byte	0x00, 0xf0, 0x21, 0x00


	//----- nvinfo : EIATTR_KPARAM_INFO
	.align		4
.L_29:
        /*00ac*/ 	.byte	0x04, 0x17
        /*00ae*/ 	.short	(.L_31 - .L_30)
.L_30:
        /*00b0*/ 	.word	0x00000000
        /*00b4*/ 	.short	0x0005
        /*00b6*/ 	.short	0x0028
        /*00b8*/ 	.byte	0x00, 0xf0, 0x21, 0x00


	//----- nvinfo : EIATTR_KPARAM_INFO
	.align		4
.L_31:
        /*00bc*/ 	.byte	0x04, 0x17
        /*00be*/ 	.short	(.L_33 - .L_32)
.L_32:
        /*00c0*/ 	.word	0x00000000
        /*00c4*/ 	.short	0x0004
        /*00c6*/ 	.short	0x0020
        /*00c8*/ 	.byte	0x00, 0xf0, 0x21, 0x00


	//----- nvinfo : EIATTR_KPARAM_INFO
	.align		4
.L_33:
        /*00cc*/ 	.byte	0x04, 0x17
        /*00ce*/ 	.short	(.L_35 - .L_34)
.L_34:
        /*00d0*/ 	.word	0x00000000
        /*00d4*/ 	.short	0x0003
        /*00d6*/ 	.short	0x0018
        /*00d8*/ 	.byte	0x00, 0xf0, 0x21, 0x00


	//----- nvinfo : EIATTR_KPARAM_INFO
	.align		4
.L_35:
        /*00dc*/ 	.byte	0x04, 0x17
        /*00de*/ 	.short	(.L_37 - .L_36)
.L_36:
        /*00e0*/ 	.word	0x00000000
        /*00e4*/ 	.short	0x0002
        /*00e6*/ 	.short	0x0010
        /*00e8*/ 	.byte	0x00, 0xf0, 0x21, 0x00


	//----- nvinfo : EIATTR_KPARAM_INFO
	.align		4
.L_37:
        /*00ec*/ 	.byte	0x04, 0x17
        /*00ee*/ 	.short	(.L_39 - .L_38)
.L_38:
        /*00f0*/ 	.word	0x00000000
        /*00f4*/ 	.short	0x0001
        /*00f6*/ 	.short	0x0008
        /*00f8*/ 	.byte	0x00, 0xf0, 0x21, 0x00


	//----- nvinfo : EIATTR_KPARAM_INFO
	.align		4
.L_39:
        /*00fc*/ 	.byte	0x04, 0x17
        /*00fe*/ 	.short	(.L_41 - .L_40)
.L_40:
        /*0100*/ 	.word	0x00000000
        /*0104*/ 	.short	0x0000
        /*0106*/ 	.short	0x0000
        /*0108*/ 	.byte	0x00, 0xf0, 0x21, 0x00


	//----- nvinfo : EIATTR_MAXREG_COUNT
	.align		4
.L_41:
        /*010c*/ 	.byte	0x03, 0x1b
        /*010e*/ 	.short	0x00ff


	//----- nvinfo : EIATTR_COOP_GROUP_MASK_REGIDS
	.align		4
        /*0110*/ 	.byte	0x04, 0x29
        /*0112*/ 	.short	(.L_43 - .L_42)


	//   ....[0]....
.L_42:
        /*0114*/ 	.word	0xffffffff


	//   ....[1]....
        /*0118*/ 	.word	0xffffffff


	//   ....[2]....
        /*011c*/ 	.word	0xffffffff


	//   ....[3]....
        /*0120*/ 	.word	0xffffffff


	//   ....[4]....
        /*0124*/ 	.word	0xffffffff


	//   ....[5]....
        /*0128*/ 	.word	0xffffffff


	//   ....[6]....
        /*012c*/ 	.word	0xffffffff


	//   ....[7]....
        /*0130*/ 	.word	0xffffffff


	//   ....[8]....
        /*0134*/ 	.word	0xffffffff


	//   ....[9]....
        /*0138*/ 	.word	0xffffffff


	//   ....[10]....
        /*013c*/ 	.word	0xffffffff


	//   ....[11]....
        /*0140*/ 	.word	0xffffffff


	//   ....[12]....
        /*0144*/ 	.word	0xffffffff


	//   ....[13]....
        /*0148*/ 	.word	0xffffffff


	//   ....[14]....
        /*014c*/ 	.word	0xffffffff


	//   ....[15]....
        /*0150*/ 	.word	0xffffffff


	//   ....[16]....
        /*0154*/ 	.word	0xffffffff


	//   ....[17]....
        /*0158*/ 	.word	0xffffffff


	//   ....[18]....
        /*015c*/ 	.word	0xffffffff


	//   ....[19]....
        /*0160*/ 	.word	0xffffffff


	//   ....[20]....
        /*0164*/ 	.word	0xffffffff


	//----- nvinfo : EIATTR_COOP_GROUP_INSTR_OFFSETS
	.align		4
.L_43:
        /*0168*/ 	.byte	0x04, 0x28
        /*016a*/ 	.short	(.L_45 - .L_44)


	//   ....[0]....
.L_44:
        /*016c*/ 	.word	0x00000930


	//   ....[1]....
        /*0170*/ 	.word	0x00000950


	//   ....[2]....
        /*0174*/ 	.word	0x00000980


	//   ....[3]....
        /*0178*/ 	.word	0x00000a30


	//   ....[4]....
        /*017c*/ 	.word	0x00000a70


	//   ....[5]....
        /*0180*/ 	.word	0x00000a90


	//   ....[6]....
        /*0184*/ 	.word	0x00000ad0


	//   ....[7]....
        /*0188*/ 	.word	0x00000b50


	//   ....[8]....
        /*018c*/ 	.word	0x00000bd0


	//   ....[9]....
        /*0190*/ 	.word	0x00000be0


	//   ....[10]....
        /*0194*/ 	.word	0x00000c20


	//   ....[11]....
        /*0198*/ 	.word	0x00000c70


	//   ....[12]....
        /*019c*/ 	.word	0x00000c80


	//   ....[13]....
        /*01a0*/ 	.word	0x00000cb0


	//   ....[14]....
        /*01a4*/ 	.word	0x00000d50


	//   ....[15]....
        /*01a8*/ 	.word	0x00000d70


	//   ....[16]....
        /*01ac*/ 	.word	0x00000d80


	//   ....[17]....
        /*01b0*/ 	.word	0x00000db0


	//   ....[18]....
        /*01b4*/ 	.word	0x00000dc0


	//   ....[19]....
        /*01b8*/ 	.word	0x00000e60


	//   ....[20]....
        /*01bc*/ 	.word	0x00000e80


	//----- nvinfo : EIATTR_EXIT_INSTR_OFFSETS
	.align		4
.L_45:
        /*01c0*/ 	.byte	0x04, 0x1c
        /*01c2*/ 	.short	(.L_47 - .L_46)


	//   ....[0]....
.L_46:
        /*01c4*/ 	.word	0x00000f70


	//   ....[1]....
        /*01c8*/ 	.word	0x00000f90


	//----- nvinfo : EIATTR_MAX_THREADS
	.align		4
.L_47:
        /*01cc*/ 	.byte	0x04, 0x05
        /*01ce*/ 	.short	(.L_49 - .L_48)
.L_48:
        /*01d0*/ 	.word	0x00000080
        /*01d4*/ 	.word	0x00000001
        /*01d8*/ 	.word	0x00000001
.L_49:


//--------------------- .nv.rel.action            --------------------------
	.section	.nv.rel.action,"",@"SHT_CUDA_RELOCINFO"
	.align	8
	.sectionentsize	8
        /*0000*/ 	.byte	0x73, 0x00, 0x00, 0x00, 0x00, 0x00, 0x00, 0x00, 0x00, 0x00, 0x00, 0x11, 0x25, 0x00, 0x05, 0x36


//--------------------- .nv.constant0.triton__0d1d2d3d4d5d6d7d8d9d10d11d12d13de14de --------------------------
	.section	.nv.constant0.triton__0d1d2d3d4d5d6d7d8d9d10d11d12d13de14de,"a",@progbits
	.align	4
.nv.constant0.triton__0d1d2d3d4d5d6d7d8d9d10d11d12d13de14de:
	.zero		464


//--------------------- .text.triton__0d1d2d3d4d5d6d7d8d9d10d11d12d13de14de --------------------------
	.section	.text.triton__0d1d2d3d4d5d6d7d8d9d10d11d12d13de14de,"ax",@progbits
	.sectionflags	@"SHF_BARRIERS=1"
	.sectioninfo	@"SHI_REGISTERS=40"
	.align	128
        .global         triton__0d1d2d3d4d5d6d7d8d9d10d11d12d13de14de
        .type           triton__0d1d2d3d4d5d6d7d8d9d10d11d12d13de14de,@function
        .size           triton__0d1d2d3d4d5d6d7d8d9d10d11d12d13de14de,(.L_x_1 - triton__0d1d2d3d4d5d6d7d8d9d10d11d12d13de14de)
        .other          triton__0d1d2d3d4d5d6d7d8d9d10d11d12d13de14de,@"STO_CUDA_ENTRY STV_DEFAULT"
triton__0d1d2d3d4d5d6d7d8d9d10d11d12d13de14de:
.text.triton__0d1d2d3d4d5d6d7d8d9d10d11d12d13de14de:
[----:B------:R-:W-:-:S02]  /*0000*/  MOV R1, c[0x0][0x28] ;  /* 0x00000a0000017a02 */ /* 0x000fc40000000f00 */
[----:B------:R-:W0:Y:S01]  /*0010*/  S2R R7, SR_TID.X ;  /* 0x0000000000077919 */ /* 0x000e220000002100 */
[----:B------:R-:W-:Y:S01]  /*0020*/  MOV R29, 0x2 ;  /* 0x00000002001d7802 */ /* 0x000fe20000000f00 */
[----:B------:R-:W-:Y:S01]  /*0030*/  ULDC.64 UR4, c[0x0][0x118] ;  /* 0x0000460000047ab9 */ /* 0x000fe20000000a00 */
[----:B------:R-:W-:Y:S01]  /*0040*/  PRMT R30, RZ, 0x7610, R30 ;  /* 0x00007610ff1e7816 */ /* 0x000fe2000000001e */
[----:B------:R-:W1:Y:S01]  /*0050*/  S2R R2, SR_CTAID.X ;  /* 0x0000000000027919 */ /* 0x000e620000002500 */
[----:B------:R-:W-:Y:S02]  /*0060*/  PRMT R28, RZ, 0x7610, R28 ;  /* 0x00007610ff1c7816 */ /* 0x000fe4000000001c */
[----:B0-----:R-:W-:Y:S02]  /*0070*/  LOP3.LUT R7, R7, 0x7f, RZ, 0xc0, !PT ;  /* 0x0000007f07077812 */ /* 0x001fe400078ec0ff */
[----:B-1----:R-:W-:-:S03]  /*0080*/  ISETP.GE.AND P0, PT, R2, 0x900, PT ;  /* 0x000009000200780c */ /* 0x002fc60003f06270 */
[----:B------:R-:W-:-:S04]  /*0090*/  IMAD R32, R7, 0x2400, R2 ;  /* 0x0000240007207824 */ /* 0x000fc800078e0202 */
[C---:B------:R-:W-:Y:S01]  /*00a0*/  IMAD.WIDE R8, R32.reuse, R29, c[0x0][0x160] ;  /* 0x0000580020087625 */ /* 0x040fe200078e021d */
[----:B------:R-:W-:-:S03]  /*00b0*/  IADD3 R19, R32, 0x900, RZ ;  /* 0x0000090020137810 */ /* 0x000fc60007ffe0ff */
[-C--:B------:R-:W-:Y:S02]  /*00c0*/  IMAD.WIDE R10, R32, R29.reuse, c[0x0][0x168] ;  /* 0x00005a00200a7625 */ /* 0x080fe400078e021d */
[----:B------:R0:W2:Y:S01]  /*00d0*/  @!P0 LDG.E.U16 R30, [R8.64] ;  /* 0x00000004081e8981 */ /* 0x0000a2000c1e1500 */
[----:B------:R-:W-:Y:S01]  /*00e0*/  PRMT R14, RZ, 0x7610, R14 ;  /* 0x00007610ff0e7816 */ /* 0x000fe2000000000e */
[CC--:B------:R-:W-:Y:S01]  /*00f0*/  IMAD.WIDE R12, R19.reuse, R29.reuse, c[0x0][0x160] ;  /* 0x00005800130c7625 */ /* 0x0c0fe200078e021d */
[----:B------:R-:W-:Y:S01]  /*0100*/  PRMT R33, RZ, 0x7610, R33 ;  /* 0x00007610ff217816 */ /* 0x000fe20000000021 */
[----:B------:R1:W3:Y:S02]  /*0110*/  @!P0 LDG.E.U16 R28, [R10.64] ;  /* 0x000000040a1c8981 */ /* 0x0002e4000c1e1500 */
[CC--:B------:R-:W-:Y:S01]  /*0120*/  IMAD.WIDE R20, R19.reuse, R29.reuse, c[0x0][0x168] ;  /* 0x00005a0013147625 */ /* 0x0c0fe200078e021d */
[----:B------:R-:W-:Y:S01]  /*0130*/  PRMT R15, RZ, 0x7610, R15 ;  /* 0x00007610ff0f7816 */ /* 0x000fe2000000000f */
[----:B------:R4:W5:Y:S02]  /*0140*/  @!P0 LDG.E.U16 R14, [R12.64] ;  /* 0x000000040c0e8981 */ /* 0x000964000c1e1500 */
[----:B------:R-:W-:-:S02]  /*0150*/  IMAD.WIDE R36, R19, R29, c[0x0][0x170] ;  /* 0x00005c0013247625 */ /* 0x000fc400078e021d */
[----:B------:R1:W5:Y:S01]  /*0160*/  @!P0 LDG.E.U16 R33, [R20.64] ;  /* 0x0000000414218981 */ /* 0x000362000c1e1500 */
[----:B------:R-:W-:Y:S02]  /*0170*/  MOV R3, 0x4 ;  /* 0x0000000400037802 */ /* 0x000fe40000000f00 */
[----:B------:R-:W-:Y:S01]  /*0180*/  SHF.L.U32 R16, R7, 0x2, RZ ;  /* 0x0000000207107819 */ /* 0x000fe200000006ff */
[----:B------:R1:W5:Y:S04]  /*0190*/  @!P0 LDG.E.U16 R15, [R36.64] ;  /* 0x00000004240f8981 */ /* 0x000368000c1e1500 */
[----:B0-----:R-:W-:-:S06]  /*01a0*/  IMAD.WIDE.U32 R8, R16, R3, c[0x0][0x178] ;  /* 0x00005e0010087625 */ /* 0x001fcc00078e0003 */
[----:B-1----:R-:W5:Y:S01]  /*01b0*/  LDG.E.EL.128 R8, [R8.64] ;  /* 0x0000000408087981 */ /* 0x002f62000c2e1d00 */
[C---:B------:R-:W-:Y:S01]  /*01c0*/  IADD3 R18, R32.reuse, 0x1200, RZ ;  /* 0x0000120020127810 */ /* 0x040fe20007ffe0ff */
[-C--:B------:R-:W-:Y:S01]  /*01d0*/  IMAD.WIDE R22, R32, R29.reuse, c[0x0][0x198] ;  /* 0x0000660020167625 */ /* 0x080fe200078e021d */
[----:B------:R-:W-:Y:S02]  /*01e0*/  PRMT R20, RZ, 0x7610, R20 ;  /* 0x00007610ff147816 */ /* 0x000fe40000000014 */
[----:B------:R-:W-:Y:S01]  /*01f0*/  PRMT R25, RZ, 0x7610, R25 ;  /* 0x00007610ff197816 */ /* 0x000fe20000000019 */
[CC--:B----4-:R-:W-:Y:S01]  /*0200*/  IMAD.WIDE R12, R18.reuse, R29.reuse, c[0x0][0x168] ;  /* 0x00005a00120c7625 */ /* 0x0d0fe200078e021d */
[----:B------:R-:W-:Y:S02]  /*0210*/  PRMT R17, RZ, 0x7610, R17 ;  /* 0x00007610ff117816 */ /* 0x000fe40000000011 */
[----:B------:R-:W-:Y:S01]  /*0220*/  PRMT R21, RZ, 0x7610, R21 ;  /* 0x00007610ff157816 */ /* 0x000fe20000000015 */
[----:B------:R-:W-:Y:S01]  /*0230*/  IMAD.WIDE R34, R18, R29, c[0x0][0x160] ;  /* 0x0000580012227625 */ /* 0x000fe200078e021d */
[----:B------:R0:W4:Y:S01]  /*0240*/  @!P0 LDG.E.U16 R20, [R12.64] ;  /* 0x000000040c148981 */ /* 0x000122000c1e1500 */
[----:B------:R-:W-:-:S02]  /*0250*/  PRMT R0, RZ, 0x7610, R0 ;  /* 0x00007610ff007816 */ /* 0x000fc40000000000 */
[C---:B------:R-:W-:Y:S01]  /*0260*/  IADD3 R7, R32.reuse, 0x1b00, RZ ;  /* 0x00001b0020077810 */ /* 0x040fe20007ffe0ff */
[----:B------:R1:W4:Y:S01]  /*0270*/  @!P0 LDG.E.U16 R25, [R22.64] ;  /* 0x0000000416198981 */ /* 0x000322000c1e1500 */
[----:B------:R-:W-:Y:S01]  /*0280*/  PRMT R24, RZ, 0x7610, R24 ;  /* 0x00007610ff187816 */ /* 0x000fe20000000018 */
[-C--:B------:R-:W-:Y:S01]  /*0290*/  IMAD.WIDE R26, R32, R29.reuse, c[0x0][0x170] ;  /* 0x00005c00201a7625 */ /* 0x080fe200078e021d */
[----:B------:R-:W-:Y:S01]  /*02a0*/  PRMT R31, RZ, 0x7610, R31 ;  /* 0x00007610ff1f7816 */ /* 0x000fe2000000001f */
[----:B------:R1:W4:Y:S02]  /*02b0*/  @!P0 LDG.E.U16 R0, [R34.64] ;  /* 0x0000000422008981 */ /* 0x000324000c1e1500 */
[----:B0-----:R-:W-:-:S03]  /*02c0*/  IMAD.WIDE R12, R18, R29, c[0x0][0x170] ;  /* 0x00005c00120c7625 */ /* 0x001fc600078e021d */
[----:B------:R0:W4:Y:S04]  /*02d0*/  @!P0 LDG.E.U16 R31, [R26.64] ;  /* 0x000000041a1f8981 */ /* 0x000128000c1e1500 */
[----:B------:R0:W4:Y:S01]  /*02e0*/  @!P0 LDG.E.U16 R17, [R12.64] ;  /* 0x000000040c118981 */ /* 0x000122000c1e1500 */
[----:B-1----:R-:W-:Y:S01]  /*02f0*/  PRMT R23, RZ, 0x7610, R23 ;  /* 0x00007610ff177816 */ /* 0x002fe20000000017 */
[----:B0-----:R-:W-:-:S05]  /*0300*/  IMAD.WIDE R12, R19, R29, c[0x0][0x198] ;  /* 0x00006600130c7625 */ /* 0x001fca00078e021d */
[----:B------:R0:W4:Y:S01]  /*0310*/  @!P0 LDG.E.U16 R21, [R12.64] ;  /* 0x000000040c158981 */ /* 0x000122000c1e1500 */
[CC--:B------:R-:W-:Y:S01]  /*0320*/  IMAD.WIDE R34, R7.reuse, R29.reuse, c[0x0][0x168] ;  /* 0x00005a0007227625 */ /* 0x0c0fe200078e021d */
[----:B------:R-:W-:Y:S02]  /*0330*/  PRMT R22, RZ, 0x7610, R22 ;  /* 0x00007610ff167816 */ /* 0x000fe40000000016 */
[----:B------:R-:W-:Y:S01]  /*0340*/  PRMT R26, RZ, 0x7610, R26 ;  /* 0x00007610ff1a7816 */ /* 0x000fe2000000001a */
[-C--:B------:R-:W-:Y:S01]  /*0350*/  IMAD.WIDE R36, R7, R29.reuse, c[0x0][0x160] ;  /* 0x0000580007247625 */ /* 0x080fe200078e021d */
[----:B------:R1:W4:Y:S03]  /*0360*/  @!P0 LDG.E.U16 R23, [R34.64] ;  /* 0x0000000422178981 */ /* 0x000326000c1e1500 */
[----:B0-----:R-:W-:-:S05]  /*0370*/  IMAD.WIDE R12, R18, R29, c[0x0][0x198] ;  /* 0x00006600120c7625 */ /* 0x001fca00078e021d */
[----:B------:R0:W4:Y:S01]  /*0380*/  @!P0 LDG.E.U16 R24, [R12.64] ;  /* 0x000000040c188981 */ /* 0x000122000c1e1500 */
[----:B-1----:R-:W-:-:S05]  /*0390*/  IMAD.WIDE R34, R7, R29, c[0x0][0x170] ;  /* 0x00005c0007227625 */ /* 0x002fca00078e021d */
[----:B------:R1:W4:Y:S01]  /*03a0*/  @!P0 LDG.E.U16 R26, [R34.64] ;  /* 0x00000004221a8981 */ /* 0x000322000c1e1500 */
[----:B0-----:R-:W-:Y:S01]  /*03b0*/  IMAD.WIDE R12, R7, R29, c[0x0][0x198] ;  /* 0x00006600070c7625 */ /* 0x001fe200078e021d */
[----:B------:R-:W-:-:S04]  /*03c0*/  MOV R29, RZ ;  /* 0x000000ff001d7202 */ /* 0x000fc80000000f00 */
[----:B------:R0:W4:Y:S02]  /*03d0*/  @!P0 LDG.E.U16 R22, [R12.64] ;  /* 0x000000040c168981 */ /* 0x000124000c1e1500 */
[----:B0-----:R-:W-:-:S05]  /*03e0*/  IMAD.WIDE R12, R2, R3, c[0x0][0x180] ;  /* 0x00006000020c7625 */ /* 0x001fca00078e0203 */
[----:B------:R0:W4:Y:S02]  /*03f0*/  @!P0 LDG.E.EL R29, [R12.64] ;  /* 0x000000040c1d8981 */ /* 0x000124000c2e1900 */
[----:B0-----:R-:W-:Y:S01]  /*0400*/  IMAD.WIDE R12, R32, R3, c[0x0][0x188] ;  /* 0x00006200200c7625 */ /* 0x001fe200078e0203 */
[----:B--2---:R-:W-:-:S04]  /*0410*/  SEL R30, R30, RZ, !P0 ;  /* 0x000000ff1e1e7207 */ /* 0x004fc80004000000 */
[----:B-1----:R-:W-:Y:S02]  /*0420*/  SHF.L.U32 R34, R30, 0x10, RZ ;  /* 0x000000101e227819 */ /* 0x002fe400000006ff */
[----:B------:R-:W-:Y:S02]  /*0430*/  MOV R30, RZ ;  /* 0x000000ff001e7202 */ /* 0x000fe40000000f00 */
[----:B---3--:R-:W-:Y:S02]  /*0440*/  SEL R28, R28, RZ, !P0 ;  /* 0x000000ff1c1c7207 */ /* 0x008fe40004000000 */
[----:B-----5:R-:W-:Y:S02]  /*0450*/  SEL R14, R14, RZ, !P0 ;  /* 0x000000ff0e0e7207 */ /* 0x020fe40004000000 */
[----:B------:R-:W-:Y:S01]  /*0460*/  SHF.L.U32 R35, R28, 0x10, RZ ;  /* 0x000000101c237819 */ /* 0x000fe200000006ff */
[----:B------:R0:W2:Y:S01]  /*0470*/  @!P0 LDG.E R30, [R12.64] ;  /* 0x000000040c1e8981 */ /* 0x0000a2000c1e1900 */
[----:B------:R-:W-:-:S02]  /*0480*/  SEL R33, R33, RZ, !P0 ;  /* 0x000000ff21217207 */ /* 0x000fc40004000000 */
[----:B------:R-:W-:Y:S02]  /*0490*/  MOV R28, RZ ;  /* 0x000000ff001c7202 */ /* 0x000fe40000000f00 */
[----:B------:R-:W-:Y:S02]  /*04a0*/  SHF.L.U32 R14, R14, 0x10, RZ ;  /* 0x000000100e0e7819 */ /* 0x000fe400000006ff */
[----:B------:R-:W-:Y:S01]  /*04b0*/  SHF.L.U32 R33, R33, 0x10, RZ ;  /* 0x0000001021217819 */ /* 0x000fe200000006ff */
[-C--:B0-----:R-:W-:Y:S01]  /*04c0*/  IMAD.WIDE R12, R19, R3.reuse, c[0x0][0x188] ;  /* 0x00006200130c7625 */ /* 0x081fe200078e0203 */
[----:B------:R-:W-:Y:S01]  /*04d0*/  SEL R15, R15, RZ, !P0 ;  /* 0x000000ff0f0f7207 */ /* 0x000fe20004000000 */
[----:B------:R-:W-:Y:S02]  /*04e0*/  FADD R34, R34, R35 ;  /* 0x0000002322227221 */ /* 0x000fe40000000000 */
[----:B------:R-:W-:Y:S01]  /*04f0*/  FADD R35, R14, R33 ;  /* 0x000000210e237221 */ /* 0x000fe20000000000 */
[----:B------:R0:W3:Y:S01]  /*0500*/  @!P0 LDG.E R28, [R12.64] ;  /* 0x000000040c1c8981 */ /* 0x0000e2000c1e1900 */
[----:B------:R-:W-:Y:S01]  /*0510*/  SHF.L.U32 R14, R15, 0x10, RZ ;  /* 0x000000100f0e7819 */ /* 0x000fe200000006ff */
[----:B0-----:R-:W-:-:S04]  /*0520*/  IMAD.WIDE.U32 R12, R16, R3, c[0x0][0x190] ;  /* 0x00006400100c7625 */ /* 0x001fc800078e0003 */
[----:B------:R-:W-:Y:S02]  /*0530*/  FMUL R9, R14, R9 ;  /* 0x000000090e097220 */ /* 0x000fe40000400000 */
[----:B------:R-:W5:Y:S01]  /*0540*/  LDG.E.EL.128 R12, [R12.64] ;  /* 0x000000040c0c7981 */ /* 0x000f62000c2e1d00 */
[----:B------:R-:W-:Y:S02]  /*0550*/  PRMT R27, RZ, 0x7610, R27 ;  /* 0x00007610ff1b7816 */ /* 0x000fe4000000001b */
[----:B----4-:R-:W-:-:S04]  /*0560*/  SEL R31, R31, RZ, !P0 ;  /* 0x000000ff1f1f7207 */ /* 0x010fc80004000000 */
[----:B------:R0:W4:Y:S01]  /*0570*/  @!P0 LDG.E.U16 R27, [R36.64] ;  /* 0x00000004241b8981 */ /* 0x000122000c1e1500 */
[----:B------:R-:W-:-:S05]  /*0580*/  SHF.L.U32 R31, R31, 0x10, RZ ;  /* 0x000000101f1f7819 */ /* 0x000fca00000006ff */
[----:B------:R-:W-:Y:S01]  /*0590*/  FMUL R8, R31, R8 ;  /* 0x000000081f087220 */ /* 0x000fe20000400000 */
[----:B------:R-:W-:Y:S01]  /*05a0*/  IMAD.WIDE R32, R32, R3, c[0x0][0x1a8] ;  /* 0x00006a0020207625 */ /* 0x000fe200078e0203 */
[----:B------:R-:W-:Y:S01]  /*05b0*/  FADD R29, R29, 1 ;  /* 0x3f8000001d1d7421 */ /* 0x000fe20000000000 */
[----:B---3--:R-:W-:-:S05]  /*05c0*/  SEL R28, R28, RZ, !P0 ;  /* 0x000000ff1c1c7207 */ /* 0x008fca0004000000 */
[----:B0-----:R-:W-:-:S04]  /*05d0*/  FFMA R36, R29, R9, R28 ;  /* 0x000000091d247223 */ /* 0x001fc8000000001c */
[----:B-----5:R-:W-:Y:S01]  /*05e0*/  FMUL R36, R13, R36 ;  /* 0x000000240d247220 */ /* 0x020fe20000400000 */
[----:B--2---:R-:W-:-:S05]  /*05f0*/  SEL R13, R30, RZ, !P0 ;  /* 0x000000ff1e0d7207 */ /* 0x004fca0004000000 */
[----:B------:R-:W-:-:S04]  /*0600*/  FFMA R31, R29, R8, R13 ;  /* 0x000000081d1f7223 */ /* 0x000fc8000000000d */
[----:B------:R-:W-:Y:S02]  /*0610*/  FMUL R12, R12, R31 ;  /* 0x0000001f0c0c7220 */ /* 0x000fe40000400000 */
[----:B------:R-:W-:Y:S01]  /*0620*/  CS2R R30, SRZ ;  /* 0x00000000001e7805 */ /* 0x000fe2000001ff00 */
[----:B------:R-:W-:-:S05]  /*0630*/  FMUL R35, R35, R36 ;  /* 0x0000002423237220 */ /* 0x000fca0000400000 */
[----:B------:R0:W2:Y:S01]  /*0640*/  @!P0 LDG.E R30, [R32.64] ;  /* 0x00000004201e8981 */ /* 0x0000a2000c1e1900 */
[----:B------:R-:W-:Y:S01]  /*0650*/  FFMA R34, R34, R12, R35 ;  /* 0x0000000c22227223 */ /* 0x000fe20000000023 */
[----:B------:R-:W-:Y:S01]  /*0660*/  MOV R12, RZ ;  /* 0x000000ff000c7202 */ /* 0x000fe20000000f00 */
[----:B0-----:R-:W-:-:S05]  /*0670*/  IMAD.WIDE R32, R19, R3, c[0x0][0x1a8] ;  /* 0x00006a0013207625 */ /* 0x001fca00078e0203 */
[----:B------:R0:W3:Y:S02]  /*0680*/  @!P0 LDG.E R31, [R32.64] ;  /* 0x00000004201f8981 */ /* 0x0000e4000c1e1900 */
[----:B0-----:R-:W-:-:S05]  /*0690*/  IMAD.WIDE R32, R18, R3, c[0x0][0x188] ;  /* 0x0000620012207625 */ /* 0x001fca00078e0203 */
[----:B------:R0:W5:Y:S01]  /*06a0*/  @!P0 LDG.E R12, [R32.64] ;  /* 0x00000004200c8981 */ /* 0x000162000c1e1900 */
[----:B------:R-:W-:Y:S01]  /*06b0*/  IMAD.WIDE R18, R18, R3, c[0x0][0x1a8] ;  /* 0x00006a0012127625 */ /* 0x000fe200078e0203 */
[----:B0-----:R-:W-:-:S06]  /*06c0*/  CS2R R32, SRZ ;  /* 0x0000000000207805 */ /* 0x001fcc000001ff00 */
[----:B------:R0:W2:Y:S02]  /*06d0*/  @!P0 LDG.E R32, [R18.64] ;  /* 0x0000000412208981 */ /* 0x0000a4000c1e1900 */
[----:B0-----:R-:W-:-:S05]  /*06e0*/  IMAD.WIDE R18, R7, R3, c[0x0][0x188] ;  /* 0x0000620007127625 */ /* 0x001fca00078e0203 */
[----:B------:R0:W2:Y:S01]  /*06f0*/  @!P0 LDG.E R33, [R18.64] ;  /* 0x0000000412218981 */ /* 0x0000a2000c1e1900 */
[----:B------:R-:W-:-:S04]  /*0700*/  SEL R17, R17, RZ, !P0 ;  /* 0x000000ff11117207 */ /* 0x000fc80004000000 */
[----:B------:R-:W-:Y:S01]  /*0710*/  SHF.L.U32 R35, R17, 0x10, RZ ;  /* 0x0000001011237819 */ /* 0x000fe200000006ff */
[----:B------:R-:W-:-:S06]  /*0720*/  IMAD.WIDE.U32 R16, R16, R3, c[0x0][0x1a0] ;  /* 0x0000680010107625 */ /* 0x000fcc00078e0003 */
[----:B0-----:R-:W3:Y:S01]  /*0730*/  LDG.E.EL.128 R16, [R16.64] ;  /* 0x0000000410107981 */ /* 0x001ee2000c2e1d00 */
[----:B------:R-:W-:Y:S02]  /*0740*/  SEL R0, R0, RZ, !P0 ;  /* 0x000000ff00007207 */ /* 0x000fe40004000000 */
[----:B------:R-:W-:Y:S02]  /*0750*/  SEL R20, R20, RZ, !P0 ;  /* 0x000000ff14147207 */ /* 0x000fe40004000000 */
[----:B------:R-:W-:Y:S01]  /*0760*/  SEL R26, R26, RZ, !P0 ;  /* 0x000000ff1a1a7207 */ /* 0x000fe20004000000 */
[----:B------:R-:W-:Y:S01]  /*0770*/  FMUL R10, R35, R10 ;  /* 0x0000000a230a7220 */ /* 0x000fe20000400000 */
[----:B------:R-:W-:Y:S02]  /*0780*/  SHF.L.U32 R0, R0, 0x10, RZ ;  /* 0x0000001000007819 */ /* 0x000fe400000006ff */
[----:B------:R-:W-:Y:S02]  /*0790*/  SHF.L.U32 R35, R20, 0x10, RZ ;  /* 0x0000001014237819 */ /* 0x000fe400000006ff */
[----:B------:R-:W-:-:S03]  /*07a0*/  SHF.L.U32 R26, R26, 0x10, RZ ;  /* 0x000000101a1a7819 */ /* 0x000fc600000006ff */
[----:B------:R-:W-:Y:S02]  /*07b0*/  FADD R35, R0, R35 ;  /* 0x0000002300237221 */ /* 0x000fe40000000000 */
[----:B------:R-:W-:Y:S01]  /*07c0*/  FMUL R0, R26, R11 ;  /* 0x0000000b1a007220 */ /* 0x000fe20000400000 */
[----:B------:R-:W-:Y:S01]  /*07d0*/  IMAD.WIDE R36, R7, R3, c[0x0][0x1a8] ;  /* 0x00006a0007247625 */ /* 0x000fe200078e0203 */
[----:B----4-:R-:W-:Y:S02]  /*07e0*/  SEL R27, R27, RZ, !P0 ;  /* 0x000000ff1b1b7207 */ /* 0x010fe40004000000 */
[----:B------:R-:W-:Y:S02]  /*07f0*/  SEL R23, R23, RZ, !P0 ;  /* 0x000000ff17177207 */ /* 0x000fe40004000000 */
[----:B------:R-:W-:Y:S02]  /*0800*/  SHF.L.U32 R7, R27, 0x10, RZ ;  /* 0x000000101b077819 */ /* 0x000fe400000006ff */
[----:B------:R-:W-:-:S05]  /*0810*/  SHF.L.U32 R23, R23, 0x10, RZ ;  /* 0x0000001017177819 */ /* 0x000fca00000006ff */
[----:B------:R-:W-:Y:S01]  /*0820*/  FADD R7, R7, R23 ;  /* 0x0000001707077221 */ /* 0x000fe20000000000 */
[----:B------:R-:W-:Y:S02]  /*0830*/  SEL R21, R21, RZ, !P0 ;  /* 0x000000ff15157207 */ /* 0x000fe40004000000 */
[----:B------:R-:W-:Y:S02]  /*0840*/  SEL R25, R25, RZ, !P0 ;  /* 0x000000ff19197207 */ /* 0x000fe40004000000 */
[----:B------:R-:W-:Y:S02]  /*0850*/  SEL R24, R24, RZ, !P0 ;  /* 0x000000ff18187207 */ /* 0x000fe40004000000 */
[----:B------:R-:W-:Y:S02]  /*0860*/  SEL R22, R22, RZ, !P0 ;  /* 0x000000ff16167207 */ /* 0x000fe40004000000 */
[----:B------:R-:W-:Y:S02]  /*0870*/  SHF.L.U32 R24, R24, 0x10, RZ ;  /* 0x0000001018187819 */ /* 0x000fe400000006ff */
[----:B-----5:R-:W-:-:S05]  /*0880*/  SEL R12, R12, RZ, !P0 ;  /* 0x000000ff0c0c7207 */ /* 0x020fca0004000000 */
[----:B------:R-:W-:-:S04]  /*0890*/  FFMA R11, R29, R10, R12 ;  /* 0x0000000a1d0b7223 */ /* 0x000fc8000000000c */
[----:B------:R-:W-:Y:S01]  /*08a0*/  FMUL R14, R14, R11 ;  /* 0x0000000b0e0e7220 */ /* 0x000fe20000400000 */
[----:B------:R-:W-:-:S06]  /*08b0*/  MOV R11, RZ ;  /* 0x000000ff000b7202 */ /* 0x000fcc0000000f00 */
[----:B------:R-:W4:Y:S01]  /*08c0*/  @!P0 LDG.E R11, [R36.64] ;  /* 0x00000004240b8981 */ /* 0x000f22000c1e1900 */
[----:B------:R-:W-:Y:S01]  /*08d0*/  FFMA R14, R35, R14, R34 ;  /* 0x0000000e230e7223 */ /* 0x000fe20000000022 */
[----:B--2---:R-:W-:-:S05]  /*08e0*/  SEL R20, R33, RZ, !P0 ;  /* 0x000000ff21147207 */ /* 0x004fca0004000000 */
[----:B------:R-:W-:-:S04]  /*08f0*/  FFMA R26, R29, R0, R20 ;  /* 0x000000001d1a7223 */ /* 0x000fc80000000014 */
[----:B------:R-:W-:-:S04]  /*0900*/  FMUL R26, R15, R26 ;  /* 0x0000001a0f1a7220 */ /* 0x000fc80000400000 */
[----:B------:R-:W-:-:S05]  /*0910*/  FFMA R7, R7, R26, R14 ;  /* 0x0000001a07077223 */ /* 0x000fca000000000e */
[----:B------:R-:W-:-:S05]  /*0920*/  FSEL R7, R7, RZ, !P0 ;  /* 0x000000ff07077208 */ /* 0x000fca0004000000 */
[----:B------:R-:W0:Y:S02]  /*0930*/  SHFL.BFLY PT, R14, R7, 0x10, 0x1f ;  /* 0x0e001f00070e7f89 */ /* 0x000e2400000e0000 */
[----:B0-----:R-:W-:-:S05]  /*0940*/  FADD R15, R7, R14 ;  /* 0x0000000e070f7221 */ /* 0x001fca0000000000 */
[----:B------:R-:W0:Y:S01]  /*0950*/  SHFL.BFLY PT, R14, R15, 0x8, 0x1f ;  /* 0x0d001f000f0e7f89 */ /* 0x000e2200000e0000 */
[----:B------:R-:W-:Y:S01]  /*0960*/  SHF.L.U32 R26, R21, 0x10, RZ ;  /* 0x00000010151a7819 */ /* 0x000fe200000006ff */
[----:B0-----:R-:W-:-:S05]  /*0970*/  FADD R23, R15, R14 ;  /* 0x0000000e0f177221 */ /* 0x001fca0000000000 */
[----:B------:R-:W0:Y:S01]  /*0980*/  SHFL.BFLY PT, R14, R23, 0x4, 0x1f ;  /* 0x0c801f00170e7f89 */ /* 0x000e2200000e0000 */
[----:B---3--:R-:W-:Y:S01]  /*0990*/  FMUL R17, R28, R17 ;  /* 0x000000111c117220 */ /* 0x008fe20000400000 */
[----:B------:R-:W-:-:S03]  /*09a0*/  FMUL R16, R13, R16 ;  /* 0x000000100d107220 */ /* 0x000fc60000400000 */
[----:B------:R-:W-:Y:S01]  /*09b0*/  FMUL R17, R26, R17 ;  /* 0x000000111a117220 */ /* 0x000fe20000400000 */
[----:B------:R-:W-:Y:S01]  /*09c0*/  SHF.L.U32 R26, R25, 0x10, RZ ;  /* 0x00000010191a7819 */ /* 0x000fe200000006ff */
[----:B------:R-:W-:Y:S01]  /*09d0*/  FMUL R18, R12, R18 ;  /* 0x000000120c127220 */ /* 0x000fe20000400000 */
[----:B------:R-:W-:-:S03]  /*09e0*/  SHF.L.U32 R7, R22, 0x10, RZ ;  /* 0x0000001016077819 */ /* 0x000fc600000006ff */
[----:B------:R-:W-:Y:S01]  /*09f0*/  FFMA R17, R26, R16, R17 ;  /* 0x000000101a117223 */ /* 0x000fe20000000011 */
[----:B------:R-:W-:-:S03]  /*0a00*/  FMUL R19, R20, R19 ;  /* 0x0000001314137220 */ /* 0x000fc60000400000 */
[----:B------:R-:W-:Y:S01]  /*0a10*/  FFMA R18, R24, R18, R17 ;  /* 0x0000001218127223 */ /* 0x000fe20000000011 */
[----:B0-----:R-:W-:-:S05]  /*0a20*/  FADD R14, R23, R14 ;  /* 0x0000000e170e7221 */ /* 0x001fca0000000000 */
[----:B------:R-:W0:Y:S01]  /*0a30*/  SHFL.BFLY PT, R13, R14, 0x2, 0x1f ;  /* 0x0c401f000e0d7f89 */ /* 0x000e2200000e0000 */
[----:B------:R-:W-:-:S05]  /*0a40*/  FFMA R18, R7, R19, R18 ;  /* 0x0000001307127223 */ /* 0x000fca0000000012 */
[----:B------:R-:W-:Y:S01]  /*0a50*/  FSEL R18, R18, RZ, !P0 ;  /* 0x000000ff12127208 */ /* 0x000fe20004000000 */
[----:B------:R-:W1:Y:S04]  /*0a60*/  S2R R7, SR_TID.X ;  /* 0x0000000000077919 */ /* 0x000e680000002100 */
[----:B------:R-:W2:Y:S01]  /*0a70*/  SHFL.BFLY PT, R15, R18, 0x10, 0x1f ;  /* 0x0e001f00120f7f89 */ /* 0x000ea200000e0000 */
[----:B0-----:R-:W-:-:S05]  /*0a80*/  FADD R13, R14, R13 ;  /* 0x0000000d0e0d7221 */ /* 0x001fca0000000000 */
[----:B------:R-:W0:Y:S01]  /*0a90*/  SHFL.BFLY PT, R12, R13, 0x1, 0x1f ;  /* 0x0c201f000d0c7f89 */ /* 0x000e2200000e0000 */
[C---:B-1----:R-:W-:Y:S01]  /*0aa0*/  LOP3.LUT P2, RZ, R7.reuse, 0x1f, RZ, 0xc0, !PT ;  /* 0x0000001f07ff7812 */ /* 0x042fe2000784c0ff */
[----:B--2---:R-:W-:Y:S01]  /*0ab0*/  FADD R15, R18, R15 ;  /* 0x0000000f120f7221 */ /* 0x004fe20000000000 */
[----:B------:R-:W-:-:S04]  /*0ac0*/  ISETP.GE.AND P3, PT, R7, 0x4, PT ;  /* 0x000000040700780c */ /* 0x000fc80003f66270 */
[----:B------:R-:W1:Y:S01]  /*0ad0*/  SHFL.BFLY PT, R16, R15, 0x8, 0x1f ;  /* 0x0d001f000f107f89 */ /* 0x000e6200000e0000 */
[----:B------:R-:W-:Y:S01]  /*0ae0*/  SHF.R.U32.HI R14, RZ, 0x3, R7 ;  /* 0x00000003ff0e7819 */ /* 0x000fe20000011607 */
[----:B0-----:R-:W-:-:S03]  /*0af0*/  FADD R17, R13, R12 ;  /* 0x0000000c0d117221 */ /* 0x001fc60000000000 */
[----:B------:R-:W-:-:S05]  /*0b00*/  LOP3.LUT R12, R14, 0xc, RZ, 0xc0, !PT ;  /* 0x0000000c0e0c7812 */ /* 0x000fca00078ec0ff */
[----:B------:R-:W-:Y:S04]  /*0b10*/  @!P2 STS [R12], R17 ;  /* 0x000000110c00a388 */ /* 0x000fe80000000800 */
[----:B------:R-:W-:Y:S06]  /*0b20*/  BAR.SYNC 0x0 ;  /* 0x0000000000007b1d */ /* 0x000fec0000000000 */
[----:B------:R-:W-:Y:S01]  /*0b30*/  @!P3 LDS R6, [R7.X4] ;  /* 0x000000000706b984 */ /* 0x000fe20000004800 */
[----:B-1----:R-:W-:-:S05]  /*0b40*/  FADD R16, R15, R16 ;  /* 0x000000100f107221 */ /* 0x002fca0000000000 */
[----:B------:R-:W0:Y:S01]  /*0b50*/  SHFL.BFLY PT, R13, R16, 0x4, 0x1f ;  /* 0x0c801f00100d7f89 */ /* 0x000e2200000e0000 */
[----:B------:R-:W-:Y:S02]  /*0b60*/  SEL R18, R31, RZ, !P0 ;  /* 0x000000ff1f127207 */ /* 0x000fe40004000000 */
[----:B------:R-:W-:-:S03]  /*0b70*/  SEL R30, R30, RZ, !P0 ;  /* 0x000000ff1e1e7207 */ /* 0x000fc60004000000 */
[----:B------:R-:W-:Y:S01]  /*0b80*/  FMUL R9, R18, R9 ;  /* 0x0000000912097220 */ /* 0x000fe20000400000 */
[----:B------:R-:W-:-:S03]  /*0b90*/  SEL R32, R32, RZ, !P0 ;  /* 0x000000ff20207207 */ /* 0x000fc60004000000 */
[----:B------:R-:W-:-:S04]  /*0ba0*/  FFMA R9, R30, R8, R9 ;  /* 0x000000081e097223 */ /* 0x000fc80000000009 */
[----:B------:R-:W-:Y:S01]  /*0bb0*/  FFMA R9, R32, R10, R9 ;  /* 0x0000000a20097223 */ /* 0x000fe20000000009 */
[----:B0-----:R-:W-:-:S05]  /*0bc0*/  FADD R14, R16, R13 ;  /* 0x0000000d100e7221 */ /* 0x001fca0000000000 */
[----:B------:R-:W0:Y:S04]  /*0bd0*/  SHFL.BFLY PT, R15, R14, 0x2, 0x1f ;  /* 0x0c401f000e0f7f89 */ /* 0x000e2800000e0000 */
[----:B------:R-:W1:Y:S01]  /*0be0*/  SHFL.BFLY PT, R13, R6, 0x2, 0x1f ;  /* 0x0c401f00060d7f89 */ /* 0x000e6200000e0000 */
[----:B------:R-:W-:Y:S01]  /*0bf0*/  LOP3.LUT P1, RZ, R7, 0x3, RZ, 0xc0, !PT ;  /* 0x0000000307ff7812 */ /* 0x000fe2000782c0ff */
[----:B0-----:R-:W-:Y:S01]  /*0c00*/  FADD R15, R14, R15 ;  /* 0x0000000f0e0f7221 */ /* 0x001fe20000000000 */
[----:B-1----:R-:W-:-:S04]  /*0c10*/  FADD R13, R6, R13 ;  /* 0x0000000d060d7221 */ /* 0x002fc80000000000 */
[----:B------:R-:W0:Y:S01]  /*0c20*/  SHFL.BFLY PT, R6, R15, 0x1, 0x1f ;  /* 0x0c201f000f067f89 */ /* 0x000e2200000e0000 */
[----:B------:R-:W-:Y:S02]  /*0c30*/  ISETP.LT.AND P1, PT, R7, 0x4, !P1 ;  /* 0x000000040700780c */ /* 0x000fe40004f21270 */
[----:B----4-:R-:W-:-:S05]  /*0c40*/  SEL R8, R11, RZ, !P0 ;  /* 0x000000ff0b087207 */ /* 0x010fca0004000000 */
[----:B------:R-:W-:-:S05]  /*0c50*/  FFMA R9, R8, R0, R9 ;  /* 0x0000000008097223 */ /* 0x000fca0000000009 */
[----:B------:R-:W-:-:S05]  /*0c60*/  FSEL R9, R9, RZ, !P0 ;  /* 0x000000ff09097208 */ /* 0x000fca0004000000 */
[----:B------:R-:W1:Y:S04]  /*0c70*/  SHFL.BFLY PT, R8, R9, 0x10, 0x1f ;  /* 0x0e001f0009087f89 */ /* 0x000e6800000e0000 */
[----:B------:R-:W2:Y:S01]  /*0c80*/  SHFL.BFLY PT, R0, R13, 0x1, 0x1f ;  /* 0x0c201f000d007f89 */ /* 0x000ea200000e0000 */
[----:B0-----:R-:W-:Y:S01]  /*0c90*/  FADD R17, R15, R6 ;  /* 0x000000060f117221 */ /* 0x001fe20000000000 */
[----:B-1----:R-:W-:-:S05]  /*0ca0*/  FADD R8, R9, R8 ;  /* 0x0000000809087221 */ /* 0x002fca0000000000 */
[----:B------:R-:W0:Y:S01]  /*0cb0*/  SHFL.BFLY PT, R11, R8, 0x8, 0x1f ;  /* 0x0d001f00080b7f89 */ /* 0x000e2200000e0000 */
[----:B--2---:R-:W-:-:S05]  /*0cc0*/  FADD R0, R13, R0 ;  /* 0x000000000d007221 */ /* 0x004fca0000000000 */
[----:B------:R-:W-:Y:S04]  /*0cd0*/  @P1 STS [R7.X4], R0 ;  /* 0x0000000007001388 */ /* 0x000fe80000004800 */
[----:B------:R-:W-:Y:S06]  /*0ce0*/  BAR.SYNC 0x0 ;  /* 0x0000000000007b1d */ /* 0x000fec0000000000 */
[----:B------:R-:W-:Y:S04]  /*0cf0*/  LDS R6, [RZ] ;  /* 0x00000000ff067984 */ /* 0x000fe80000000800 */
[----:B------:R-:W-:Y:S06]  /*0d00*/  BAR.SYNC 0x0 ;  /* 0x0000000000007b1d */ /* 0x000fec0000000000 */
[----:B------:R-:W-:Y:S04]  /*0d10*/  @!P2 STS [R12], R17 ;  /* 0x000000110c00a388 */ /* 0x000fe80000000800 */
[----:B------:R-:W-:Y:S06]  /*0d20*/  BAR.SYNC 0x0 ;  /* 0x0000000000007b1d */ /* 0x000fec0000000000 */
[----:B------:R-:W-:Y:S01]  /*0d30*/  @!P3 LDS R5, [R7.X4] ;  /* 0x000000000705b984 */ /* 0x000fe20000004800 */
[----:B0-----:R-:W-:-:S05]  /*0d40*/  FADD R11, R8, R11 ;  /* 0x0000000b080b7221 */ /* 0x001fca0000000000 */
[----:B------:R-:W0:Y:S02]  /*0d50*/  SHFL.BFLY PT, R10, R11, 0x4, 0x1f ;  /* 0x0c801f000b0a7f89 */ /* 0x000e2400000e0000 */
[----:B0-----:R-:W-:-:S05]  /*0d60*/  FADD R13, R11, R10 ;  /* 0x0000000a0b0d7221 */ /* 0x001fca0000000000 */
[----:B------:R-:W0:Y:S04]  /*0d70*/  SHFL.BFLY PT, R0, R13, 0x2, 0x1f ;  /* 0x0c401f000d007f89 */ /* 0x000e2800000e0000 */
[----:B------:R-:W1:Y:S01]  /*0d80*/  SHFL.BFLY PT, R8, R5, 0x2, 0x1f ;  /* 0x0c401f0005087f89 */ /* 0x000e6200000e0000 */
[----:B0-----:R-:W-:Y:S01]  /*0d90*/  FADD R14, R13, R0 ;  /* 0x000000000d0e7221 */ /* 0x001fe20000000000 */
[----:B-1----:R-:W-:-:S04]  /*0da0*/  FADD R8, R5, R8 ;  /* 0x0000000805087221 */ /* 0x002fc80000000000 */
[----:B------:R-:W0:Y:S04]  /*0db0*/  SHFL.BFLY PT, R15, R14, 0x1, 0x1f ;  /* 0x0c201f000e0f7f89 */ /* 0x000e2800000e0000 */
[----:B------:R-:W1:Y:S01]  /*0dc0*/  SHFL.BFLY PT, R9, R8, 0x1, 0x1f ;  /* 0x0c201f0008097f89 */ /* 0x000e6200000e0000 */
[----:B0-----:R-:W-:Y:S01]  /*0dd0*/  FADD R15, R14, R15 ;  /* 0x0000000f0e0f7221 */ /* 0x001fe20000000000 */
[----:B-1----:R-:W-:-:S05]  /*0de0*/  FADD R0, R8, R9 ;  /* 0x0000000908007221 */ /* 0x002fca0000000000 */
[----:B------:R-:W-:Y:S04]  /*0df0*/  @P1 STS [R7.X4], R0 ;  /* 0x0000000007001388 */ /* 0x000fe80000004800 */
[----:B------:R-:W-:Y:S06]  /*0e00*/  BAR.SYNC 0x0 ;  /* 0x0000000000007b1d */ /* 0x000fec0000000000 */
[----:B------:R-:W-:Y:S04]  /*0e10*/  LDS R10, [RZ] ;  /* 0x00000000ff0a7984 */ /* 0x000fe80000000800 */
[----:B------:R-:W-:Y:S06]  /*0e20*/  BAR.SYNC 0x0 ;  /* 0x0000000000007b1d */ /* 0x000fec0000000000 */
[----:B------:R-:W-:Y:S04]  /*0e30*/  @!P2 STS [R12], R15 ;  /* 0x0000000f0c00a388 */ /* 0x000fe80000000800 */
[----:B------:R-:W-:Y:S06]  /*0e40*/  BAR.SYNC 0x0 ;  /* 0x0000000000007b1d */ /* 0x000fec0000000000 */
[----:B------:R-:W0:Y:S04]  /*0e50*/  @!P3 LDS R4, [R7.X4] ;  /* 0x000000000704b984 */ /* 0x000e280000004800 */
[----:B0-----:R-:W0:Y:S02]  /*0e60*/  SHFL.BFLY PT, R5, R4, 0x2, 0x1f ;  /* 0x0c401f0004057f89 */ /* 0x001e2400000e0000 */
[----:B0-----:R-:W-:-:S05]  /*0e70*/  FADD R14, R4, R5 ;  /* 0x00000005040e7221 */ /* 0x001fca0000000000 */
[----:B------:R-:W0:Y:S02]  /*0e80*/  SHFL.BFLY PT, R5, R14, 0x1, 0x1f ;  /* 0x0c201f000e057f89 */ /* 0x000e2400000e0000 */
[----:B0-----:R-:W-:-:S05]  /*0e90*/  FADD R16, R14, R5 ;  /* 0x000000050e107221 */ /* 0x001fca0000000000 */
[----:B------:R-:W-:Y:S04]  /*0ea0*/  @P1 STS [R7.X4], R16 ;  /* 0x0000001007001388 */ /* 0x000fe80000004800 */
[----:B------:R-:W-:Y:S06]  /*0eb0*/  BAR.SYNC 0x0 ;  /* 0x0000000000007b1d */ /* 0x000fec0000000000 */
[----:B------:R-:W0:Y:S01]  /*0ec0*/  LDS R0, [RZ] ;  /* 0x00000000ff007984 */ /* 0x000e220000000800 */
[----:B------:R-:W-:-:S04]  /*0ed0*/  LOP3.LUT R5, R7, 0x7f, RZ, 0xc0, !PT ;  /* 0x0000007f07057812 */ /* 0x000fc800078ec0ff */
[----:B------:R-:W-:Y:S01]  /*0ee0*/  ISETP.EQ.AND P0, PT, R5, RZ, !P0 ;  /* 0x000000ff0500720c */ /* 0x000fe20004702270 */
[CC--:B------:R-:W-:Y:S01]  /*0ef0*/  IMAD.WIDE R8, R2.reuse, R3.reuse, c[0x0][0x1b0] ;  /* 0x00006c0002087625 */ /* 0x0c0fe200078e0203 */
[----:B------:R-:W-:Y:S01]  /*0f00*/  FADD R11, RZ, R6 ;  /* 0x00000006ff0b7221 */ /* 0x000fe20000000000 */
[----:B------:R-:W-:Y:S02]  /*0f10*/  FADD R13, RZ, R10 ;  /* 0x0000000aff0d7221 */ /* 0x000fe40000000000 */
[----:B------:R-:W-:-:S04]  /*0f20*/  IMAD.WIDE R4, R2, R3, c[0x0][0x1b8] ;  /* 0x00006e0002047625 */ /* 0x000fc800078e0203 */
[----:B------:R-:W-:-:S04]  /*0f30*/  IMAD.WIDE R2, R2, R3, c[0x0][0x1c0] ;  /* 0x0000700002027625 */ /* 0x000fc800078e0203 */
[----:B------:R1:W-:Y:S04]  /*0f40*/  @P0 STG.E [R8.64], R11 ;  /* 0x0000000b08000986 */ /* 0x0003e8000c101904 */
[----:B------:R1:W-:Y:S01]  /*0f50*/  @P0 STG.E [R4.64], R13 ;  /* 0x0000000d04000986 */ /* 0x0003e2000c101904 */
[----:B0-----:R-:W-:Y:S01]  /*0f60*/  FADD R7, RZ, R0 ;  /* 0x00000000ff077221 */ /* 0x001fe20000000000 */
[----:B------:R-:W-:Y:S06]  /*0f70*/  @!P0 EXIT ;  /* 0x000000000000894d */ /* 0x000fec0003800000 */
[----:B-1----:R-:W-:Y:S01]  /*0f80*/  STG.E [R2.64], R7 ;  /* 0x0000000702007986 */ /* 0x002fe2000c101904 */
[----:B------:R-:W-:Y:S05]  /*0f90*/  EXIT ;  /* 0x000000000000794d */ /* 0x000fea0003800000 */
.L_x_0:
[----:B------:R-:W-:-:S00]  /*0fa0*/  BRA `(.L_x_0) ;  /* 0xfffffff000007947 */ /* 0x000fc0000383ffff */
[----:B------:R-:W-:-:S00]  /*0fb0*/  NOP ;  /* 0x0000000000007918 */ /* 0x000fc00000000000 */
        /* <DEDUP_REMOVED lines=12> */
.L_x_1:


//--------------------- .nv.shared.triton__0d1d2d3d4d5d6d7d8d9d10d11d12d13de14de --------------------------
	.section	.nv.shared.triton__0d1d2d3d4d5d6d7d8d9d10d11d12d13de14de,"aw",@nobits
	.align	16
